//
// Generated by NVIDIA NVVM Compiler
//
// Compiler Build ID: CL-36424714
// Cuda compilation tools, release 13.0, V13.0.88
// Based on NVVM 20.0.0
//

.version 9.0
.target sm_100
.address_size 64

	// .globl	_Z12simpleKernelPi

.visible .entry _Z12simpleKernelPi(
	.param .u64 .ptr .align 1 _Z12simpleKernelPi_param_0
)
{
	.reg .b32 	%r<4>;
	.reg .b64 	%rd<5>;

	ld.param.u64 	%rd1, [_Z12simpleKernelPi_param_0];
	cvta.to.global.u64 	%rd2, %rd1;
	mov.u32 	%r1, %ctaid.x;
	mov.u32 	%r2, %tid.x;
	add.s32 	%r3, %r1, %r2;
	mul.wide.u32 	%rd3, %r2, 4;
	add.s64 	%rd4, %rd2, %rd3;
	st.global.u32 	[%rd4], %r3;
	ret;

}


// ===== COMPILED SASS (sm_100) =====

	.target	sm_100

	.elftype	@"ET_EXEC"


//--------------------- .note.nv.tkinfo           --------------------------
	.section	.note.nv.tkinfo,"",@"SHT_NOTE"
	.sectionflags	@"SHF_NOTE_NV_TKINFO"
	.tkinfo
        /*0018*/ 	.word	0x00000002
        /*0030*/ 	.string	""
        /*0030*/ 	.string	"ptxas"
        /*0030*/ 	.string	"Cuda compilation tools, release 13.0, V13.0.88"
        /*0030*/ 	.string	"Build cuda_13.0.r13.0/compiler.36424714_0"
        /*0030*/ 	.string	"-arch sm_100 -m 64 "



//--------------------- .note.nv.cuinfo           --------------------------
	.section	.note.nv.cuinfo,"",@"SHT_NOTE"
	.sectionflags	@"SHF_NOTE_NV_CUINFO"
        /*0018*/ 	.short	0x0002
        /*001a*/ 	.short	0x0064
        /*001c*/ 	.short	0x0082
	.zero		2


//--------------------- .nv.info                  --------------------------
	.section	.nv.info,"",@"SHT_CUDA_INFO"
	.align	4


	//----- nvinfo : EIATTR_REGCOUNT
	.align		4
        /*0000*/ 	.byte	0x04, 0x2f
        /*0002*/ 	.short	(.L_1 - .L_0)
	.align		4
.L_0:
        /*0004*/ 	.word	index@(_Z12simpleKernelPi)
        /*0008*/ 	.word	0x00000008


	//----- nvinfo : EIATTR_FRAME_SIZE
	.align		4
.L_1:
        /*000c*/ 	.byte	0x04, 0x11
        /*000e*/ 	.short	(.L_3 - .L_2)
	.align		4
.L_2:
        /*0010*/ 	.word	index@(_Z12simpleKernelPi)
        /*0014*/ 	.word	0x00000000


	//----- nvinfo : EIATTR_MIN_STACK_SIZE
	.align		4
.L_3:
        /*0018*/ 	.byte	0x04, 0x12
        /*001a*/ 	.short	(.L_5 - .L_4)
	.align		4
.L_4:
        /*001c*/ 	.word	index@(_Z12simpleKernelPi)
        /*0020*/ 	.word	0x00000000
.L_5:


//--------------------- .nv.compat                --------------------------
	.section	.nv.compat,"",@"SHT_CUDA_COMPAT_INFO"
	.align	4
        /*0000*/ 	.byte	0x02, 0x09, 0x00, 0x00, 0x02, 0x02, 0x01, 0x00, 0x02, 0x05, 0x05, 0x00, 0x03, 0x07, 0x01, 0x01
        /*0010*/ 	.byte	0x02, 0x03, 0x00, 0x00, 0x02, 0x06, 0x01, 0x00, 0x04, 0x0b, 0x08, 0x00, 0x09, 0x00, 0x00, 0x00
        /*0020*/ 	.byte	0x00, 0x00, 0x00, 0x00


//--------------------- .nv.info._Z12simpleKernelPi --------------------------
	.section	.nv.info._Z12simpleKernelPi,"",@"SHT_CUDA_INFO"
	.sectionflags	@""
	.align	4


	//----- nvinfo : EIATTR_CUDA_API_VERSION
	.align		4
        /*0000*/ 	.byte	0x04, 0x37
        /*0002*/ 	.short	(.L_7 - .L_6)
.L_6:
        /*0004*/ 	.word	0x00000082


	//----- nvinfo : EIATTR_KPARAM_INFO
	.align		4
.L_7:
        /*0008*/ 	.byte	0x04, 0x17
        /*000a*/ 	.short	(.L_9 - .L_8)
.L_8:
        /*000c*/ 	.word	0x00000000
        /*0010*/ 	.short	0x0000
        /*0012*/ 	.short	0x0000
        /*0014*/ 	.byte	0x00, 0xf5, 0x21, 0x00


	//----- nvinfo : EIATTR_SPARSE_MMA_MASK
	.align		4
.L_9:
        /*0018*/ 	.byte	0x03, 0x50
        /*001a*/ 	.short	0x0000


	//----- nvinfo : EIATTR_MAXREG_COUNT
	.align		4
        /*001c*/ 	.byte	0x03, 0x1b
        /*001e*/ 	.short	0x00ff


	//----- nvinfo : EIATTR_MERCURY_ISA_VERSION
	.align		4
        /*0020*/ 	.byte	0x03, 0x5f
        /*0022*/ 	.short	0x0101


	//----- nvinfo : EIATTR_VRC_CTA_INIT_COUNT
	.align		4
        /*0024*/ 	.byte	0x02, 0x4a
	.zero		1
	.zero		1


	//----- nvinfo : EIATTR_EXIT_INSTR_OFFSETS
	.align		4
        /*0028*/ 	.byte	0x04, 0x1c
        /*002a*/ 	.short	(.L_11 - .L_10)


	//   ....[0]....
.L_10:
        /*002c*/ 	.word	0x00000080


	//----- nvinfo : EIATTR_CBANK_PARAM_SIZE
	.align		4
.L_11:
        /*0030*/ 	.byte	0x03, 0x19
        /*0032*/ 	.short	0x0008


	//----- nvinfo : EIATTR_PARAM_CBANK
	.align		4
        /*0034*/ 	.byte	0x04, 0x0a
        /*0036*/ 	.short	(.L_13 - .L_12)
	.align		4
.L_12:
        /*0038*/ 	.word	index@(.nv.constant0._Z12simpleKernelPi)
        /*003c*/ 	.short	0x0380
        /*003e*/ 	.short	0x0008


	//----- nvinfo : EIATTR_SW_WAR
	.align		4
.L_13:
        /*0040*/ 	.byte	0x04, 0x36
        /*0042*/ 	.short	(.L_15 - .L_14)
.L_14:
        /*0044*/ 	.word	0x00000008
.L_15:


//--------------------- .nv.callgraph             --------------------------
	.section	.nv.callgraph,"",@"SHT_CUDA_CALLGRAPH"
	.align	4
	.sectionentsize	8
	.align		4
        /*0000*/ 	.word	0x00000000
	.align		4
        /*0004*/ 	.word	0xffffffff
	.align		4
        /*0008*/ 	.word	0x00000000
	.align		4
        /*000c*/ 	.word	0xfffffffe
	.align		4
        /*0010*/ 	.word	0x00000000
	.align		4
        /*0014*/ 	.word	0xfffffffd
	.align		4
        /*0018*/ 	.word	0x00000000
	.align		4
        /*001c*/ 	.word	0xfffffffc


//--------------------- .text._Z12simpleKernelPi  --------------------------
	.section	.text._Z12simpleKernelPi,"ax",@progbits
	.align	128
        .global         _Z12simpleKernelPi
        .type           _Z12simpleKernelPi,@function
        .size           _Z12simpleKernelPi,(.L_x_1 - _Z12simpleKernelPi)
        .other          _Z12simpleKernelPi,@"STO_CUDA_ENTRY STV_DEFAULT"
_Z12simpleKernelPi:
.text._Z12simpleKernelPi:
[----:B------:R-:W-:Y:S01]  /*0000*/  LDC R1, c[0x0][0x37c] ;  /* 0x0000df00ff017b82 */ /* 0x000fe20000000800 */
[----:B------:R-:W0:Y:S07]  /*0010*/  S2R R5, SR_TID.X ;  /* 0x0000000000057919 */ /* 0x000e2e0000002100 */
[----:B------:R-:W0:Y:S01]  /*0020*/  LDC.64 R2, c[0x0][0x380] ;  /* 0x0000e000ff027b82 */ /* 0x000e220000000a00 */
[----:B------:R-:W1:Y:S07]  /*0030*/  LDCU.64 UR4, c[0x0][0x358] ;  /* 0x00006b00ff0477ac */ /* 0x000e6e0008000a00 */
[----:B------:R-:W2:Y:S01]  /*0040*/  S2UR UR6, SR_CTAID.X ;  /* 0x00000000000679c3 */ /* 0x000ea20000002500 */
[C---:B0-----:R-:W-:Y:S01]  /*0050*/  IMAD.WIDE.U32 R2, R5.reuse, 0x4, R2 ;  /* 0x0000000405027825 */ /* 0x041fe200078e0002 */
[----:B--2---:R-:W-:-:S05]  /*0060*/  IADD3 R5, PT, PT, R5, UR6, RZ ;  /* 0x0000000605057c10 */ /* 0x004fca000fffe0ff */
[----:B-1----:R-:W-:Y:S01]  /*0070*/  STG.E desc[UR4][R2.64], R5 ;  /* 0x0000000502007986 */ /* 0x002fe2000c101904 */
[----:B------:R-:W-:Y:S05]  /*0080*/  EXIT ;  /* 0x000000000000794d */ /* 0x000fea0003800000 */
.L_x_0:
[----:B------:R-:W-:-:S00]  /*0090*/  BRA `(.L_x_0) ;  /* 0xfffffffc00fc7947 */ /* 0x000fc0000383ffff */
[----:B------:R-:W-:-:S00]  /*00a0*/  NOP ;  /* 0x0000000000007918 */ /* 0x000fc00000000000 */
        /* <DEDUP_REMOVED lines=13> */
.L_x_1:


//--------------------- .nv.shared.reserved.0     --------------------------
	.section	.nv.shared.reserved.0,"aw",@nobits
	.weak		__nv_reservedSMEM_offset_0_alias
	.size		__nv_reservedSMEM_offset_0_alias, 0, 64
	.other		__nv_reservedSMEM_offset_0_alias,@"STO_CUDA_RESERVED_SHARED STV_DEFAULT"
__nv_reservedSMEM_offset_0_alias:
	.zero		0
	.zero		64


//--------------------- .nv.constant0._Z12simpleKernelPi --------------------------
	.section	.nv.constant0._Z12simpleKernelPi,"a",@progbits
	.sectionflags	@""
	.align	4
.nv.constant0._Z12simpleKernelPi:
	.zero		904


//--------------------- SYMBOLS --------------------------

	.type		.nv.reservedSmem.offset0,@object
	.size		.nv.reservedSmem.offset0,0x4
